	.headerflags	@"EF_CUDA_TEXMODE_UNIFIED EF_CUDA_64BIT_ADDRESS EF_CUDA_ACCELERATORS EF_CUDA_SM90 EF_CUDA_VIRTUAL_SM(EF_CUDA_SM90)"
	.elftype	@"ET_EXEC"


//--------------------- .nv.info                  --------------------------
	.section	.nv.info,"",@"SHT_CUDA_INFO"
	.align	4


	//----- nvinfo : EIATTR_REGCOUNT
	.align		4
        /*0000*/ 	.byte	0x04, 0x2f
        /*0002*/ 	.short	(.L_2 - .L_1)
	.align		4
.L_1:
        /*0004*/ 	.word	index@(triton_poi_fused_gelu_mul_0)
        /*0008*/ 	.word	0x0000000f


	//----- nvinfo : EIATTR_MIN_STACK_SIZE
	.align		4
.L_2:
        /*000c*/ 	.byte	0x04, 0x12
        /*000e*/ 	.short	(.L_4 - .L_3)
	.align		4
.L_3:
        /*0010*/ 	.word	index@(triton_poi_fused_gelu_mul_0)
        /*0014*/ 	.word	0x00000000


	//----- nvinfo : EIATTR_FRAME_SIZE
	.align		4
.L_4:
        /*0018*/ 	.byte	0x04, 0x11
        /*001a*/ 	.short	(.L_6 - .L_5)
	.align		4
.L_5:
        /*001c*/ 	.word	index@(triton_poi_fused_gelu_mul_0)
        /*0020*/ 	.word	0x00000000


	//----- nvinfo : EIATTR_MIN_STACK_SIZE
	.align		4
.L_6:
        /*0024*/ 	.byte	0x04, 0x12
        /*0026*/ 	.short	(.L_8 - .L_7)
	.align		4
.L_7:
        /*0028*/ 	.word	index@(triton_poi_fused_gelu_mul_0)
        /*002c*/ 	.word	0x00000000
.L_8:


//--------------------- .nv.info.triton_poi_fused_gelu_mul_0 --------------------------
	.section	.nv.info.triton_poi_fused_gelu_mul_0,"",@"SHT_CUDA_INFO"
	.sectionflags	@""
	.align	4


	//----- nvinfo : EIATTR_CUDA_API_VERSION
	.align		4
        /*0000*/ 	.byte	0x04, 0x37
        /*0002*/ 	.short	(.L_10 - .L_9)
.L_9:
        /*0004*/ 	.word	0x0000007c


	//----- nvinfo : EIATTR_KPARAM_INFO
	.align		4
.L_10:
        /*0008*/ 	.byte	0x04, 0x17
        /*000a*/ 	.short	(.L_12 - .L_11)
.L_11:
        /*000c*/ 	.word	0x00000000
        /*0010*/ 	.short	0x0002
        /*0012*/ 	.short	0x0010
        /*0014*/ 	.byte	0x00, 0xf0, 0x11, 0x00


	//----- nvinfo : EIATTR_KPARAM_INFO
	.align		4
.L_12:
        /*0018*/ 	.byte	0x04, 0x17
        /*001a*/ 	.short	(.L_14 - .L_13)
.L_13:
        /*001c*/ 	.word	0x00000000
        /*0020*/ 	.short	0x0001
        /*0022*/ 	.short	0x0008
        /*0024*/ 	.byte	0x00, 0xf4, 0x21, 0x00


	//----- nvinfo : EIATTR_KPARAM_INFO
	.align		4
.L_14:
        /*0028*/ 	.byte	0x04, 0x17
        /*002a*/ 	.short	(.L_16 - .L_15)
.L_15:
        /*002c*/ 	.word	0x00000000
        /*0030*/ 	.short	0x0000
        /*0032*/ 	.short	0x0000
        /*0034*/ 	.byte	0x00, 0xf4, 0x21, 0x00


	//----- nvinfo : EIATTR_SPARSE_MMA_MASK
	.align		4
.L_16:
        /*0038*/ 	.byte	0x03, 0x50
        /*003a*/ 	.short	0x0000


	//----- nvinfo : EIATTR_MAXREG_COUNT
	.align		4
        /*003c*/ 	.byte	0x03, 0x1b
        /*003e*/ 	.short	0x00ff


	//----- nvinfo : EIATTR_EXIT_INSTR_OFFSETS
	.align		4
        /*0040*/ 	.byte	0x04, 0x1c
        /*0042*/ 	.short	(.L_18 - .L_17)


	//   ....[0]....
.L_17:
        /*0044*/ 	.word	0x00000360


	//   ....[1]....
        /*0048*/ 	.word	0x00000380


	//----- nvinfo : EIATTR_REQNTID
	.align		4
.L_18:
        /*004c*/ 	.byte	0x04, 0x10
        /*004e*/ 	.short	(.L_20 - .L_19)
.L_19:
        /*0050*/ 	.word	0x00000080
        /*0054*/ 	.word	0x00000001
        /*0058*/ 	.word	0x00000001


	//----- nvinfo : EIATTR_CBANK_PARAM_SIZE
	.align		4
.L_20:
        /*005c*/ 	.byte	0x03, 0x19
        /*005e*/ 	.short	0x0014


	//----- nvinfo : EIATTR_PARAM_CBANK
	.align		4
        /*0060*/ 	.byte	0x04, 0x0a
        /*0062*/ 	.short	(.L_22 - .L_21)
	.align		4
.L_21:
        /*0064*/ 	.word	index@(.nv.constant0.triton_poi_fused_gelu_mul_0)
        /*0068*/ 	.short	0x0210
        /*006a*/ 	.short	0x0014


	//----- nvinfo : EIATTR_SW_WAR
	.align		4
.L_22:
        /*006c*/ 	.byte	0x04, 0x36
        /*006e*/ 	.short	(.L_24 - .L_23)
.L_23:
        /*0070*/ 	.word	0x00000008
.L_24:


//--------------------- .nv.callgraph             --------------------------
	.section	.nv.callgraph,"",@"SHT_CUDA_CALLGRAPH"
	.align	4
	.sectionentsize	8
	.align		4
        /*0000*/ 	.word	0x00000000
	.align		4
        /*0004*/ 	.word	0xffffffff
	.align		4
        /*0008*/ 	.word	0x00000000
	.align		4
        /*000c*/ 	.word	0xfffffffe
	.align		4
        /*0010*/ 	.word	0x00000000
	.align		4
        /*0014*/ 	.word	0xfffffffd
	.align		4
        /*0018*/ 	.word	0x00000000
	.align		4
        /*001c*/ 	.word	0xfffffffc


//--------------------- .nv.constant4             --------------------------
	.section	.nv.constant4,"a",@progbits
	.align	8
	.align		8
.nv.constant4:
        /*0000*/ 	.dword	_$_str


//--------------------- .text.triton_poi_fused_gelu_mul_0 --------------------------
	.section	.text.triton_poi_fused_gelu_mul_0,"ax",@progbits
	.align	128
        .global         triton_poi_fused_gelu_mul_0
        .type           triton_poi_fused_gelu_mul_0,@function
        .size           triton_poi_fused_gelu_mul_0,(.L_x_1 - triton_poi_fused_gelu_mul_0)
        .other          triton_poi_fused_gelu_mul_0,@"STO_CUDA_ENTRY STV_DEFAULT"
triton_poi_fused_gelu_mul_0:
.text.triton_poi_fused_gelu_mul_0:
[----:B------:R-:W0:Y:S02]  /*0000*/  LDC R1, c[0x0][0x28] ;  /* 0x00000a00ff017b82 */ /* 0x000e240000000800 */
[----:B------:R-:W1:Y:S01]  /*0010*/  S2R R0, SR_TID.X ;  /* 0x0000000000007919 */ /* 0x000e620000002100 */
[----:B------:R-:W2:Y:S01]  /*0020*/  LDC.64 R4, c[0x0][0x210] ;  /* 0x00008400ff047b82 */ /* 0x000ea20000000a00 */
[----:B------:R-:W-:Y:S01]  /*0030*/  ULDC.64 UR4, c[0x0][0x208] ;  /* 0x0000820000047ab9 */ /* 0x000fe20000000a00 */
[----:B------:R-:W3:Y:S01]  /*0040*/  S2R R3, SR_CTAID.X ;  /* 0x0000000000037919 */ /* 0x000ee20000002500 */
[----:B-1----:R-:W-:-:S04]  /*0050*/  LOP3.LUT R0, R0, 0x7f, RZ, 0xc0, !PT ;  /* 0x0000007f00007812 */ /* 0x002fc800078ec0ff */
[----:B---3--:R-:W-:-:S04]  /*0060*/  LEA R0, R3, R0, 0x7 ;  /* 0x0000000003007211 */ /* 0x008fc800078e38ff */
[C---:B------:R-:W-:Y:S02]  /*0070*/  LEA.HI R2, R0.reuse, R0, RZ, 0x1 ;  /* 0x0000000000027211 */ /* 0x040fe400078f08ff */
[----:B------:R-:W-:Y:S02]  /*0080*/  ISETP.GE.AND P0, PT, R0, 0x80, PT ;  /* 0x000000800000780c */ /* 0x000fe40003f06270 */
[C---:B------:R-:W-:Y:S02]  /*0090*/  SHF.L.U32 R6, R2.reuse, 0x1, RZ ;  /* 0x0000000102067819 */ /* 0x040fe400000006ff */
[----:B------:R-:W-:Y:S02]  /*00a0*/  LOP3.LUT R3, R2, 0xfffffffe, RZ, 0xc0, !PT ;  /* 0xfffffffe02037812 */ /* 0x000fe400078ec0ff */
[----:B------:R-:W-:-:S04]  /*00b0*/  LOP3.LUT R6, R6, 0xfffffffc, RZ, 0xc0, !PT ;  /* 0xfffffffc06067812 */ /* 0x000fc800078ec0ff */
[----:B------:R-:W-:Y:S02]  /*00c0*/  IADD3 R9, R6, R0, -R3 ;  /* 0x0000000006097210 */ /* 0x000fe40007ffe803 */
[----:B------:R-:W-:Y:S02]  /*00d0*/  CS2R R2, SRZ ;  /* 0x0000000000027805 */ /* 0x000fe4000001ff00 */
[----:B------:R-:W-:-:S05]  /*00e0*/  IADD3 R7, R9, 0x2, RZ ;  /* 0x0000000209077810 */ /* 0x000fca0007ffe0ff */
[----:B--2---:R-:W-:-:S05]  /*00f0*/  IMAD.WIDE R6, R7, 0x4, R4 ;  /* 0x0000000407067825 */ /* 0x004fca00078e0204 */
[----:B------:R1:W2:Y:S01]  /*0100*/  @!P0 LDG.E R2, desc[UR4][R6.64] ;  /* 0x0000000406028981 */ /* 0x0002a2000c1e1900 */
[----:B------:R-:W-:-:S05]  /*0110*/  IMAD.WIDE R4, R9, 0x4, R4 ;  /* 0x0000000409047825 */ /* 0x000fca00078e0204 */
[----:B------:R3:W4:Y:S01]  /*0120*/  @!P0 LDG.E R3, desc[UR4][R4.64] ;  /* 0x0000000404038981 */ /* 0x000722000c1e1900 */
[----:B------:R-:W-:Y:S01]  /*0130*/  HFMA2.MMA R9, -RZ, RZ, -0.74462890625, 604.5 ;  /* 0xb9f560b9ff097435 */ /* 0x000fe200000001ff */
[----:B------:R-:W-:Y:S01]  /*0140*/  IMAD.MOV.U32 R8, RZ, RZ, 0x3789ca3c ;  /* 0x3789ca3cff087424 */ /* 0x000fe200078e00ff */
[----:B------:R-:W-:Y:S01]  /*0150*/  MOV R10, 0x3bac840b ;  /* 0x3bac840b000a7802 */ /* 0x000fe20000000f00 */
[----:B-1----:R-:W-:Y:S02]  /*0160*/  HFMA2.MMA R6, -RZ, RZ, -1.26171875, -2.110004425048828125e-05 ;  /* 0xbd0c8162ff067435 */ /* 0x002fe400000001ff */
[----:B---3--:R-:W-:Y:S01]  /*0170*/  HFMA2.MMA R5, -RZ, RZ, 1.853515625, -0.00091457366943359375 ;  /* 0x3f6a937eff057435 */ /* 0x008fe200000001ff */
[----:B------:R-:W-:Y:S01]  /*0180*/  MOV R4, 0x3e1cf906 ;  /* 0x3e1cf90600047802 */ /* 0x000fe20000000f00 */
[C---:B--2---:R-:W-:Y:S01]  /*0190*/  FMUL R12, R2.reuse, 0.70710676908493041992 ;  /* 0x3f3504f3020c7820 */ /* 0x044fe20000400000 */
[----:B------:R-:W-:-:S03]  /*01a0*/  FMUL R2, R2, 0.5 ;  /* 0x3f00000002027820 */ /* 0x000fc60000400000 */
[----:B------:R-:W-:-:S05]  /*01b0*/  FADD.FTZ R11, |R12|, -RZ ;  /* 0x800000ff0c0b7221 */ /* 0x000fca0000010200 */
[----:B------:R-:W-:-:S13]  /*01c0*/  FSETP.GE.AND P1, PT, R11, 1.0029599666595458984, PT ;  /* 0x3f8060fe0b00780b */ /* 0x000fda0003f26000 */
[----:B------:R-:W-:Y:S01]  /*01d0*/  @!P1 MOV R9, 0xba574d20 ;  /* 0xba574d2000099802 */ /* 0x000fe20000000f00 */
[----:B------:R-:W-:Y:S02]  /*01e0*/  @!P1 IMAD.MOV.U32 R8, RZ, RZ, 0x38b1e96a ;  /* 0x38b1e96aff089424 */ /* 0x000fe400078e00ff */
[----:B------:R-:W-:Y:S01]  /*01f0*/  @!P1 FMUL R11, R12, R12 ;  /* 0x0000000c0c0b9220 */ /* 0x000fe20000400000 */
[----:B------:R-:W-:Y:S01]  /*0200*/  @!P1 IMAD.MOV.U32 R10, RZ, RZ, 0x3baad5ea ;  /* 0x3baad5eaff0a9424 */ /* 0x000fe200078e00ff */
[----:B------:R-:W-:Y:S01]  /*0210*/  @!P1 MOV R6, 0xbcdc1be7 ;  /* 0xbcdc1be700069802 */ /* 0x000fe20000000f00 */
[----:B------:R-:W-:Y:S02]  /*0220*/  @!P1 IMAD.MOV.U32 R4, RZ, RZ, 0x3de718af ;  /* 0x3de718afff049424 */ /* 0x000fe400078e00ff */
[----:B------:R-:W-:Y:S01]  /*0230*/  FFMA.FTZ R9, R11, R8, R9 ;  /* 0x000000080b097223 */ /* 0x000fe20000010009 */
[----:B------:R-:W-:-:S03]  /*0240*/  @!P1 MOV R5, 0xbec093ac ;  /* 0xbec093ac00059802 */ /* 0x000fc60000000f00 */
[----:B------:R-:W-:-:S04]  /*0250*/  FFMA.FTZ R9, R9, R11, R10 ;  /* 0x0000000b09097223 */ /* 0x000fc8000001000a */
[-C--:B------:R-:W-:Y:S01]  /*0260*/  FFMA.FTZ R9, R9, R11.reuse, R6 ;  /* 0x0000000b09097223 */ /* 0x080fe20000010006 */
[----:B------:R-:W-:Y:S02]  /*0270*/  MOV R6, 0x3f20d842 ;  /* 0x3f20d84200067802 */ /* 0x000fe40000000f00 */
[----:B------:R-:W-:Y:S01]  /*0280*/  @!P1 MOV R6, 0x3e0375d3 ;  /* 0x3e0375d300069802 */ /* 0x000fe20000000f00 */
[----:B------:R-:W-:-:S04]  /*0290*/  FFMA.FTZ R4, R9, R11, R4 ;  /* 0x0000000b09047223 */ /* 0x000fc80000010004 */
[----:B------:R-:W-:Y:S01]  /*02a0*/  FFMA.FTZ R5, R4, R11, R5 ;  /* 0x0000000b04057223 */ /* 0x000fe20000010005 */
[----:B------:R-:W-:-:S03]  /*02b0*/  FSEL R4, -R11, R12, P1 ;  /* 0x0000000c0b047208 */ /* 0x000fc60000800100 */
[----:B------:R-:W-:-:S04]  /*02c0*/  FFMA.FTZ R5, R5, R11, R6 ;  /* 0x0000000b05057223 */ /* 0x000fc80000010006 */
[----:B------:R-:W-:Y:S02]  /*02d0*/  FFMA.FTZ R6, R5, R4, R4 ;  /* 0x0000000405067223 */ /* 0x000fe40000010004 */
[----:B------:R-:W1:Y:S02]  /*02e0*/  LDC.64 R4, c[0x0][0x218] ;  /* 0x00008600ff047b82 */ /* 0x000e640000000a00 */
[----:B------:R-:W2:Y:S02]  /*02f0*/  @P1 MUFU.EX2 R7, R6 ;  /* 0x0000000600071308 */ /* 0x000ea40000000800 */
[----:B--2---:R-:W-:-:S05]  /*0300*/  @P1 FADD R7, -R7, 1 ;  /* 0x3f80000007071421 */ /* 0x004fca0000000100 */
[----:B------:R-:W-:Y:S01]  /*0310*/  @P1 LOP3.LUT R6, R7, 0x80000000, R12, 0xf8, !PT ;  /* 0x8000000007061812 */ /* 0x000fe200078ef80c */
[----:B-1----:R-:W-:-:S04]  /*0320*/  IMAD.WIDE R4, R0, 0x4, R4 ;  /* 0x0000000400047825 */ /* 0x002fc800078e0204 */
[----:B------:R-:W-:-:S04]  /*0330*/  FADD R7, R6, 1 ;  /* 0x3f80000006077421 */ /* 0x000fc80000000000 */
[----:B------:R-:W-:-:S04]  /*0340*/  FMUL R2, R2, R7 ;  /* 0x0000000702027220 */ /* 0x000fc80000400000 */
[----:B----4-:R-:W-:Y:S01]  /*0350*/  FMUL R3, R2, R3 ;  /* 0x0000000302037220 */ /* 0x010fe20000400000 */
[----:B------:R-:W-:Y:S06]  /*0360*/  @P0 EXIT ;  /* 0x000000000000094d */ /* 0x000fec0003800000 */
[----:B------:R-:W-:Y:S01]  /*0370*/  STG.E desc[UR4][R4.64], R3 ;  /* 0x0000000304007986 */ /* 0x000fe2000c101904 */
[----:B------:R-:W-:Y:S05]  /*0380*/  EXIT ;  /* 0x000000000000794d */ /* 0x000fea0003800000 */
.L_x_0:
[----:B------:R-:W-:-:S00]  /*0390*/  BRA `(.L_x_0) ;  /* 0xfffffffc00fc7947 */ /* 0x000fc0000383ffff */
[----:B------:R-:W-:-:S00]  /*03a0*/  NOP ;  /* 0x0000000000007918 */ /* 0x000fc00000000000 */
        /* <DEDUP_REMOVED lines=13> */
.L_x_1:


//--------------------- .nv.global.init           --------------------------
	.section	.nv.global.init,"aw",@progbits
.nv.global.init:
	.type		_$_str,@object
	.size		_$_str,(.L_0 - _$_str)
_$_str:
        /*0000*/ 	.byte	0x5f, 0x5f, 0x43, 0x55, 0x44, 0x41, 0x5f, 0x46, 0x54, 0x5a, 0x00
.L_0:


//--------------------- .nv.constant0.triton_poi_fused_gelu_mul_0 --------------------------
	.section	.nv.constant0.triton_poi_fused_gelu_mul_0,"a",@progbits
	.sectionflags	@""
	.align	4
.nv.constant0.triton_poi_fused_gelu_mul_0:
	.zero		548
